//
// Generated by NVIDIA NVVM Compiler
//
// Compiler Build ID: CL-36424714
// Cuda compilation tools, release 13.0, V13.0.88
// Based on NVVM 20.0.0
//

.version 9.0
.target sm_100
.address_size 64

	// .globl	_Z15_interpolate_TsjPKffjjPfPj

.visible .entry _Z15_interpolate_TsjPKffjjPfPj(
	.param .u32 _Z15_interpolate_TsjPKffjjPfPj_param_0,
	.param .u64 .ptr .align 1 _Z15_interpolate_TsjPKffjjPfPj_param_1,
	.param .f32 _Z15_interpolate_TsjPKffjjPfPj_param_2,
	.param .u32 _Z15_interpolate_TsjPKffjjPfPj_param_3,
	.param .u32 _Z15_interpolate_TsjPKffjjPfPj_param_4,
	.param .u64 .ptr .align 1 _Z15_interpolate_TsjPKffjjPfPj_param_5,
	.param .u64 .ptr .align 1 _Z15_interpolate_TsjPKffjjPfPj_param_6
)
{
	.reg .pred 	%p<45>;
	.reg .b32 	%r<114>;
	.reg .b32 	%f<39>;
	.reg .b64 	%rd<23>;

	ld.param.u32 	%r34, [_Z15_interpolate_TsjPKffjjPfPj_param_0];
	ld.param.u64 	%rd8, [_Z15_interpolate_TsjPKffjjPfPj_param_1];
	ld.param.f32 	%f2, [_Z15_interpolate_TsjPKffjjPfPj_param_2];
	ld.param.u32 	%r35, [_Z15_interpolate_TsjPKffjjPfPj_param_3];
	ld.param.u32 	%r36, [_Z15_interpolate_TsjPKffjjPfPj_param_4];
	ld.param.u64 	%rd9, [_Z15_interpolate_TsjPKffjjPfPj_param_5];
	ld.param.u64 	%rd10, [_Z15_interpolate_TsjPKffjjPfPj_param_6];
	cvta.to.global.u64 	%rd1, %rd9;
	cvta.to.global.u64 	%rd2, %rd10;
	cvta.to.global.u64 	%rd3, %rd8;
	mov.u32 	%r37, %tid.x;
	mov.u32 	%r38, %ntid.x;
	mov.u32 	%r39, %ctaid.x;
	mad.lo.s32 	%r100, %r38, %r39, %r37;
	setp.ge.u32 	%p1, %r100, %r35;
	@%p1 bra 	$L__BB0_18;
	add.s32 	%r2, %r35, -1;
	setp.ne.s32 	%p2, %r34, 0;
	@%p2 bra 	$L__BB0_3;
$L__BB0_2:
	div.u32 	%r98, %r100, %r2;
	cvt.rn.f32.u32 	%f36, %r98;
	ld.global.f32 	%f37, [%rd3];
	fma.rn.f32 	%f38, %f2, %f36, %f37;
	mul.wide.u32 	%rd19, %r100, 4;
	add.s64 	%rd20, %rd2, %rd19;
	mov.b32 	%r99, 0;
	st.global.u32 	[%rd20], %r99;
	add.s64 	%rd21, %rd1, %rd19;
	st.global.f32 	[%rd21], %f38;
	add.s32 	%r100, %r100, %r36;
	setp.lt.u32 	%p44, %r100, %r35;
	@%p44 bra 	$L__BB0_2;
	bra.uni 	$L__BB0_18;
$L__BB0_3:
	and.b32  	%r5, %r34, 15;
	add.s32 	%r6, %r5, -1;
	and.b32  	%r7, %r34, 7;
	add.s32 	%r8, %r7, -1;
	and.b32  	%r9, %r34, -16;
	and.b32  	%r10, %r34, 3;
	add.s64 	%rd4, %rd3, 32;
$L__BB0_4:
	setp.lt.u32 	%p3, %r34, 16;
	div.u32 	%r42, %r100, %r2;
	cvt.rn.f32.u32 	%f3, %r42;
	ld.global.f32 	%f4, [%rd3];
	fma.rn.f32 	%f1, %f2, %f3, %f4;
	mov.b32 	%r108, 0;
	mov.u32 	%r113, %r108;
	@%p3 bra 	$L__BB0_7;
	mov.b32 	%r102, 0;
	mov.u64 	%rd22, %rd4;
	mov.u32 	%r113, %r102;
$L__BB0_6:
	.pragma "nounroll";
	ld.global.f32 	%f5, [%rd22+-32];
	setp.gt.f32 	%p4, %f1, %f5;
	selp.b32 	%r44, %r102, %r113, %p4;
	ld.global.f32 	%f6, [%rd22+-28];
	setp.gt.f32 	%p5, %f1, %f6;
	add.s32 	%r45, %r102, 1;
	selp.b32 	%r46, %r45, %r44, %p5;
	ld.global.f32 	%f7, [%rd22+-24];
	setp.gt.f32 	%p6, %f1, %f7;
	add.s32 	%r47, %r102, 2;
	selp.b32 	%r48, %r47, %r46, %p6;
	ld.global.f32 	%f8, [%rd22+-20];
	setp.gt.f32 	%p7, %f1, %f8;
	add.s32 	%r49, %r102, 3;
	selp.b32 	%r50, %r49, %r48, %p7;
	ld.global.f32 	%f9, [%rd22+-16];
	setp.gt.f32 	%p8, %f1, %f9;
	add.s32 	%r51, %r102, 4;
	selp.b32 	%r52, %r51, %r50, %p8;
	ld.global.f32 	%f10, [%rd22+-12];
	setp.gt.f32 	%p9, %f1, %f10;
	add.s32 	%r53, %r102, 5;
	selp.b32 	%r54, %r53, %r52, %p9;
	ld.global.f32 	%f11, [%rd22+-8];
	setp.gt.f32 	%p10, %f1, %f11;
	add.s32 	%r55, %r102, 6;
	selp.b32 	%r56, %r55, %r54, %p10;
	ld.global.f32 	%f12, [%rd22+-4];
	setp.gt.f32 	%p11, %f1, %f12;
	add.s32 	%r57, %r102, 7;
	selp.b32 	%r58, %r57, %r56, %p11;
	ld.global.f32 	%f13, [%rd22];
	setp.gt.f32 	%p12, %f1, %f13;
	add.s32 	%r59, %r102, 8;
	selp.b32 	%r60, %r59, %r58, %p12;
	ld.global.f32 	%f14, [%rd22+4];
	setp.gt.f32 	%p13, %f1, %f14;
	add.s32 	%r61, %r102, 9;
	selp.b32 	%r62, %r61, %r60, %p13;
	ld.global.f32 	%f15, [%rd22+8];
	setp.gt.f32 	%p14, %f1, %f15;
	add.s32 	%r63, %r102, 10;
	selp.b32 	%r64, %r63, %r62, %p14;
	ld.global.f32 	%f16, [%rd22+12];
	setp.gt.f32 	%p15, %f1, %f16;
	add.s32 	%r65, %r102, 11;
	selp.b32 	%r66, %r65, %r64, %p15;
	ld.global.f32 	%f17, [%rd22+16];
	setp.gt.f32 	%p16, %f1, %f17;
	add.s32 	%r67, %r102, 12;
	selp.b32 	%r68, %r67, %r66, %p16;
	ld.global.f32 	%f18, [%rd22+20];
	setp.gt.f32 	%p17, %f1, %f18;
	add.s32 	%r69, %r102, 13;
	selp.b32 	%r70, %r69, %r68, %p17;
	ld.global.f32 	%f19, [%rd22+24];
	setp.gt.f32 	%p18, %f1, %f19;
	add.s32 	%r71, %r102, 14;
	selp.b32 	%r72, %r71, %r70, %p18;
	ld.global.f32 	%f20, [%rd22+28];
	setp.gt.f32 	%p19, %f1, %f20;
	add.s32 	%r73, %r102, 15;
	selp.b32 	%r113, %r73, %r72, %p19;
	add.s64 	%rd22, %rd22, 64;
	add.s32 	%r102, %r102, 16;
	setp.ne.s32 	%p20, %r102, %r9;
	mov.u32 	%r108, %r9;
	@%p20 bra 	$L__BB0_6;
$L__BB0_7:
	setp.eq.s32 	%p21, %r5, 0;
	@%p21 bra 	$L__BB0_17;
	setp.lt.u32 	%p22, %r6, 7;
	@%p22 bra 	$L__BB0_10;
	mul.wide.u32 	%rd11, %r108, 4;
	add.s64 	%rd12, %rd3, %rd11;
	ld.global.f32 	%f21, [%rd12];
	setp.gt.f32 	%p23, %f1, %f21;
	selp.b32 	%r75, %r108, %r113, %p23;
	add.s32 	%r76, %r108, 1;
	ld.global.f32 	%f22, [%rd12+4];
	setp.gt.f32 	%p24, %f1, %f22;
	selp.b32 	%r77, %r76, %r75, %p24;
	add.s32 	%r78, %r108, 2;
	ld.global.f32 	%f23, [%rd12+8];
	setp.gt.f32 	%p25, %f1, %f23;
	selp.b32 	%r79, %r78, %r77, %p25;
	add.s32 	%r80, %r108, 3;
	ld.global.f32 	%f24, [%rd12+12];
	setp.gt.f32 	%p26, %f1, %f24;
	selp.b32 	%r81, %r80, %r79, %p26;
	add.s32 	%r82, %r108, 4;
	ld.global.f32 	%f25, [%rd12+16];
	setp.gt.f32 	%p27, %f1, %f25;
	selp.b32 	%r83, %r82, %r81, %p27;
	add.s32 	%r84, %r108, 5;
	ld.global.f32 	%f26, [%rd12+20];
	setp.gt.f32 	%p28, %f1, %f26;
	selp.b32 	%r85, %r84, %r83, %p28;
	add.s32 	%r86, %r108, 6;
	ld.global.f32 	%f27, [%rd12+24];
	setp.gt.f32 	%p29, %f1, %f27;
	selp.b32 	%r87, %r86, %r85, %p29;
	add.s32 	%r88, %r108, 7;
	ld.global.f32 	%f28, [%rd12+28];
	setp.gt.f32 	%p30, %f1, %f28;
	selp.b32 	%r113, %r88, %r87, %p30;
	add.s32 	%r108, %r108, 8;
$L__BB0_10:
	setp.eq.s32 	%p31, %r7, 0;
	@%p31 bra 	$L__BB0_17;
	setp.lt.u32 	%p32, %r8, 3;
	@%p32 bra 	$L__BB0_13;
	mul.wide.u32 	%rd13, %r108, 4;
	add.s64 	%rd14, %rd3, %rd13;
	ld.global.f32 	%f29, [%rd14];
	setp.gt.f32 	%p33, %f1, %f29;
	selp.b32 	%r90, %r108, %r113, %p33;
	add.s32 	%r91, %r108, 1;
	ld.global.f32 	%f30, [%rd14+4];
	setp.gt.f32 	%p34, %f1, %f30;
	selp.b32 	%r92, %r91, %r90, %p34;
	add.s32 	%r93, %r108, 2;
	ld.global.f32 	%f31, [%rd14+8];
	setp.gt.f32 	%p35, %f1, %f31;
	selp.b32 	%r94, %r93, %r92, %p35;
	add.s32 	%r95, %r108, 3;
	ld.global.f32 	%f32, [%rd14+12];
	setp.gt.f32 	%p36, %f1, %f32;
	selp.b32 	%r113, %r95, %r94, %p36;
	add.s32 	%r108, %r108, 4;
$L__BB0_13:
	setp.eq.s32 	%p37, %r10, 0;
	@%p37 bra 	$L__BB0_17;
	setp.eq.s32 	%p38, %r10, 1;
	mul.wide.u32 	%rd15, %r108, 4;
	add.s64 	%rd7, %rd3, %rd15;
	ld.global.f32 	%f33, [%rd7];
	setp.gt.f32 	%p39, %f1, %f33;
	selp.b32 	%r113, %r108, %r113, %p39;
	@%p38 bra 	$L__BB0_17;
	setp.eq.s32 	%p40, %r10, 2;
	add.s32 	%r96, %r108, 1;
	ld.global.f32 	%f34, [%rd7+4];
	setp.gt.f32 	%p41, %f1, %f34;
	selp.b32 	%r113, %r96, %r113, %p41;
	@%p40 bra 	$L__BB0_17;
	add.s32 	%r97, %r108, 2;
	ld.global.f32 	%f35, [%rd7+8];
	setp.gt.f32 	%p42, %f1, %f35;
	selp.b32 	%r113, %r97, %r113, %p42;
$L__BB0_17:
	mul.wide.u32 	%rd16, %r100, 4;
	add.s64 	%rd17, %rd2, %rd16;
	st.global.u32 	[%rd17], %r113;
	add.s64 	%rd18, %rd1, %rd16;
	st.global.f32 	[%rd18], %f1;
	add.s32 	%r100, %r100, %r36;
	setp.lt.u32 	%p43, %r100, %r35;
	@%p43 bra 	$L__BB0_4;
$L__BB0_18:
	ret;

}


// ===== COMPILED SASS (sm_100) =====

	.target	sm_100

	.elftype	@"ET_EXEC"


//--------------------- .note.nv.tkinfo           --------------------------
	.section	.note.nv.tkinfo,"",@"SHT_NOTE"
	.sectionflags	@"SHF_NOTE_NV_TKINFO"
	.tkinfo
        /*0018*/ 	.word	0x00000002
        /*0030*/ 	.string	""
        /*0030*/ 	.string	"ptxas"
        /*0030*/ 	.string	"Cuda compilation tools, release 13.0, V13.0.88"
        /*0030*/ 	.string	"Build cuda_13.0.r13.0/compiler.36424714_0"
        /*0030*/ 	.string	"-arch sm_100 -m 64 "



//--------------------- .note.nv.cuinfo           --------------------------
	.section	.note.nv.cuinfo,"",@"SHT_NOTE"
	.sectionflags	@"SHF_NOTE_NV_CUINFO"
        /*0018*/ 	.short	0x0002
        /*001a*/ 	.short	0x0064
        /*001c*/ 	.short	0x0082
	.zero		2


//--------------------- .nv.info                  --------------------------
	.section	.nv.info,"",@"SHT_CUDA_INFO"
	.align	4


	//----- nvinfo : EIATTR_REGCOUNT
	.align		4
        /*0000*/ 	.byte	0x04, 0x2f
        /*0002*/ 	.short	(.L_1 - .L_0)
	.align		4
.L_0:
        /*0004*/ 	.word	index@(_Z15_interpolate_TsjPKffjjPfPj)
        /*0008*/ 	.word	0x00000020


	//----- nvinfo : EIATTR_FRAME_SIZE
	.align		4
.L_1:
        /*000c*/ 	.byte	0x04, 0x11
        /*000e*/ 	.short	(.L_3 - .L_2)
	.align		4
.L_2:
        /*0010*/ 	.word	index@(_Z15_interpolate_TsjPKffjjPfPj)
        /*0014*/ 	.word	0x00000000


	//----- nvinfo : EIATTR_MIN_STACK_SIZE
	.align		4
.L_3:
        /*0018*/ 	.byte	0x04, 0x12
        /*001a*/ 	.short	(.L_5 - .L_4)
	.align		4
.L_4:
        /*001c*/ 	.word	index@(_Z15_interpolate_TsjPKffjjPfPj)
        /*0020*/ 	.word	0x00000000
.L_5:


//--------------------- .nv.compat                --------------------------
	.section	.nv.compat,"",@"SHT_CUDA_COMPAT_INFO"
	.align	4
        /*0000*/ 	.byte	0x02, 0x09, 0x00, 0x00, 0x02, 0x02, 0x01, 0x00, 0x02, 0x05, 0x05, 0x00, 0x03, 0x07, 0x01, 0x01
        /*0010*/ 	.byte	0x02, 0x03, 0x00, 0x00, 0x02, 0x06, 0x01, 0x00, 0x04, 0x0b, 0x08, 0x00, 0x09, 0x00, 0x00, 0x00
        /*0020*/ 	.byte	0x00, 0x00, 0x00, 0x00


//--------------------- .nv.info._Z15_interpolate_TsjPKffjjPfPj --------------------------
	.section	.nv.info._Z15_interpolate_TsjPKffjjPfPj,"",@"SHT_CUDA_INFO"
	.sectionflags	@""
	.align	4


	//----- nvinfo : EIATTR_CUDA_API_VERSION
	.align		4
        /*0000*/ 	.byte	0x04, 0x37
        /*0002*/ 	.short	(.L_7 - .L_6)
.L_6:
        /*0004*/ 	.word	0x00000082


	//----- nvinfo : EIATTR_KPARAM_INFO
	.align		4
.L_7:
        /*0008*/ 	.byte	0x04, 0x17
        /*000a*/ 	.short	(.L_9 - .L_8)
.L_8:
        /*000c*/ 	.word	0x00000000
        /*0010*/ 	.short	0x0006
        /*0012*/ 	.short	0x0028
        /*0014*/ 	.byte	0x00, 0xf5, 0x21, 0x00


	//----- nvinfo : EIATTR_KPARAM_INFO
	.align		4
.L_9:
        /*0018*/ 	.byte	0x04, 0x17
        /*001a*/ 	.short	(.L_11 - .L_10)
.L_10:
        /*001c*/ 	.word	0x00000000
        /*0020*/ 	.short	0x0005
        /*0022*/ 	.short	0x0020
        /*0024*/ 	.byte	0x00, 0xf5, 0x21, 0x00


	//----- nvinfo : EIATTR_KPARAM_INFO
	.align		4
.L_11:
        /*0028*/ 	.byte	0x04, 0x17
        /*002a*/ 	.short	(.L_13 - .L_12)
.L_12:
        /*002c*/ 	.word	0x00000000
        /*0030*/ 	.short	0x0004
        /*0032*/ 	.short	0x0018
        /*0034*/ 	.byte	0x00, 0xf0, 0x11, 0x00


	//----- nvinfo : EIATTR_KPARAM_INFO
	.align		4
.L_13:
        /*0038*/ 	.byte	0x04, 0x17
        /*003a*/ 	.short	(.L_15 - .L_14)
.L_14:
        /*003c*/ 	.word	0x00000000
        /*0040*/ 	.short	0x0003
        /*0042*/ 	.short	0x0014
        /*0044*/ 	.byte	0x00, 0xf0, 0x11, 0x00


	//----- nvinfo : EIATTR_KPARAM_INFO
	.align		4
.L_15:
        /*0048*/ 	.byte	0x04, 0x17
        /*004a*/ 	.short	(.L_17 - .L_16)
.L_16:
        /*004c*/ 	.word	0x00000000
        /*0050*/ 	.short	0x0002
        /*0052*/ 	.short	0x0010
        /*0054*/ 	.byte	0x00, 0xf0, 0x11, 0x00


	//----- nvinfo : EIATTR_KPARAM_INFO
	.align		4
.L_17:
        /*0058*/ 	.byte	0x04, 0x17
        /*005a*/ 	.short	(.L_19 - .L_18)
.L_18:
        /*005c*/ 	.word	0x00000000
        /*0060*/ 	.short	0x0001
        /*0062*/ 	.short	0x0008
        /*0064*/ 	.byte	0x00, 0xf5, 0x21, 0x00


	//----- nvinfo : EIATTR_KPARAM_INFO
	.align		4
.L_19:
        /*0068*/ 	.byte	0x04, 0x17
        /*006a*/ 	.short	(.L_21 - .L_20)
.L_20:
        /*006c*/ 	.word	0x00000000
        /*0070*/ 	.short	0x0000
        /*0072*/ 	.short	0x0000
        /*0074*/ 	.byte	0x00, 0xf0, 0x11, 0x00


	//----- nvinfo : EIATTR_SPARSE_MMA_MASK
	.align		4
.L_21:
        /*0078*/ 	.byte	0x03, 0x50
        /*007a*/ 	.short	0x0000


	//----- nvinfo : EIATTR_MAXREG_COUNT
	.align		4
        /*007c*/ 	.byte	0x03, 0x1b
        /*007e*/ 	.short	0x00ff


	//----- nvinfo : EIATTR_MERCURY_ISA_VERSION
	.align		4
        /*0080*/ 	.byte	0x03, 0x5f
        /*0082*/ 	.short	0x0101


	//----- nvinfo : EIATTR_VRC_CTA_INIT_COUNT
	.align		4
        /*0084*/ 	.byte	0x02, 0x4a
	.zero		1
	.zero		1


	//----- nvinfo : EIATTR_EXIT_INSTR_OFFSETS
	.align		4
        /*0088*/ 	.byte	0x04, 0x1c
        /*008a*/ 	.short	(.L_23 - .L_22)


	//   ....[0]....
.L_22:
        /*008c*/ 	.word	0x00000070


	//   ....[1]....
        /*0090*/ 	.word	0x000002f0


	//   ....[2]....
        /*0094*/ 	.word	0x00000dc0


	//----- nvinfo : EIATTR_CRS_STACK_SIZE
	.align		4
.L_23:
        /*0098*/ 	.byte	0x04, 0x1e
        /*009a*/ 	.short	(.L_25 - .L_24)
.L_24:
        /*009c*/ 	.word	0x00000000


	//----- nvinfo : EIATTR_CBANK_PARAM_SIZE
	.align		4
.L_25:
        /*00a0*/ 	.byte	0x03, 0x19
        /*00a2*/ 	.short	0x0030


	//----- nvinfo : EIATTR_PARAM_CBANK
	.align		4
        /*00a4*/ 	.byte	0x04, 0x0a
        /*00a6*/ 	.short	(.L_27 - .L_26)
	.align		4
.L_26:
        /*00a8*/ 	.word	index@(.nv.constant0._Z15_interpolate_TsjPKffjjPfPj)
        /*00ac*/ 	.short	0x0380
        /*00ae*/ 	.short	0x0030


	//----- nvinfo : EIATTR_SW_WAR
	.align		4
.L_27:
        /*00b0*/ 	.byte	0x04, 0x36
        /*00b2*/ 	.short	(.L_29 - .L_28)
.L_28:
        /*00b4*/ 	.word	0x00000008
.L_29:


//--------------------- .nv.callgraph             --------------------------
	.section	.nv.callgraph,"",@"SHT_CUDA_CALLGRAPH"
	.align	4
	.sectionentsize	8
	.align		4
        /*0000*/ 	.word	0x00000000
	.align		4
        /*0004*/ 	.word	0xffffffff
	.align		4
        /*0008*/ 	.word	0x00000000
	.align		4
        /*000c*/ 	.word	0xfffffffe
	.align		4
        /*0010*/ 	.word	0x00000000
	.align		4
        /*0014*/ 	.word	0xfffffffd
	.align		4
        /*0018*/ 	.word	0x00000000
	.align		4
        /*001c*/ 	.word	0xfffffffc


//--------------------- .text._Z15_interpolate_TsjPKffjjPfPj --------------------------
	.section	.text._Z15_interpolate_TsjPKffjjPfPj,"ax",@progbits
	.align	128
        .global         _Z15_interpolate_TsjPKffjjPfPj
        .type           _Z15_interpolate_TsjPKffjjPfPj,@function
        .size           _Z15_interpolate_TsjPKffjjPfPj,(.L_x_9 - _Z15_interpolate_TsjPKffjjPfPj)
        .other          _Z15_interpolate_TsjPKffjjPfPj,@"STO_CUDA_ENTRY STV_DEFAULT"
_Z15_interpolate_TsjPKffjjPfPj:
.text._Z15_interpolate_TsjPKffjjPfPj:
[----:B------:R-:W-:Y:S01]  /*0000*/  LDC R1, c[0x0][0x37c] ;  /* 0x0000df00ff017b82 */ /* 0x000fe20000000800 */
[----:B------:R-:W0:Y:S01]  /*0010*/  S2R R0, SR_TID.X ;  /* 0x0000000000007919 */ /* 0x000e220000002100 */
[----:B------:R-:W0:Y:S01]  /*0020*/  LDCU UR4, c[0x0][0x360] ;  /* 0x00006c00ff0477ac */ /* 0x000e220008000800 */
[----:B------:R-:W0:Y:S01]  /*0030*/  S2R R3, SR_CTAID.X ;  /* 0x0000000000037919 */ /* 0x000e220000002500 */
[----:B------:R-:W1:Y:S01]  /*0040*/  LDCU UR5, c[0x0][0x394] ;  /* 0x00007280ff0577ac */ /* 0x000e620008000800 */
[----:B0-----:R-:W-:-:S05]  /*0050*/  IMAD R0, R3, UR4, R0 ;  /* 0x0000000403007c24 */ /* 0x001fca000f8e0200 */
[----:B-1----:R-:W-:-:S13]  /*0060*/  ISETP.GE.U32.AND P0, PT, R0, UR5, PT ;  /* 0x0000000500007c0c */ /* 0x002fda000bf06070 */
[----:B------:R-:W-:Y:S05]  /*0070*/  @P0 EXIT ;  /* 0x000000000000094d */ /* 0x000fea0003800000 */
[----:B------:R-:W0:Y:S01]  /*0080*/  LDC R2, c[0x0][0x380] ;  /* 0x0000e000ff027b82 */ /* 0x000e220000000800 */
[----:B------:R-:W1:Y:S01]  /*0090*/  LDCU.64 UR8, c[0x0][0x358] ;  /* 0x00006b00ff0877ac */ /* 0x000e620008000a00 */
[----:B------:R-:W-:Y:S01]  /*00a0*/  UIADD3 UR6, UPT, UPT, UR5, -0x1, URZ ;  /* 0xffffffff05067890 */ /* 0x000fe2000fffe0ff */
[----:B0-----:R-:W-:-:S13]  /*00b0*/  ISETP.NE.AND P0, PT, R2, RZ, PT ;  /* 0x000000ff0200720c */ /* 0x001fda0003f05270 */
[----:B-1----:R-:W-:Y:S05]  /*00c0*/  @P0 BRA `(.L_x_0) ;  /* 0x00000000008c0947 */ /* 0x002fea0003800000 */
[----:B------:R-:W0:Y:S01]  /*00d0*/  I2F.U32.RP R10, UR6 ;  /* 0x00000006000a7d06 */ /* 0x000e220008209000 */
[----:B------:R-:W1:Y:S01]  /*00e0*/  LDC.64 R2, c[0x0][0x388] ;  /* 0x0000e200ff027b82 */ /* 0x000e620000000a00 */
[----:B------:R-:W-:Y:S01]  /*00f0*/  IMAD R13, RZ, RZ, -UR6 ;  /* 0x80000006ff0d7e24 */ /* 0x000fe2000f8e02ff */
[----:B------:R-:W-:Y:S01]  /*0100*/  ISETP.NE.U32.AND P2, PT, RZ, UR6, PT ;  /* 0x00000006ff007c0c */ /* 0x000fe2000bf45070 */
[----:B------:R-:W2:Y:S01]  /*0110*/  LDCU UR4, c[0x0][0x390] ;  /* 0x00007200ff0477ac */ /* 0x000ea20008000800 */
[----:B------:R-:W-:Y:S01]  /*0120*/  LOP3.LUT R15, RZ, UR6, RZ, 0x33, !PT ;  /* 0x00000006ff0f7c12 */ /* 0x000fe2000f8e33ff */
[----:B------:R-:W3:Y:S03]  /*0130*/  LDCU UR7, c[0x0][0x398] ;  /* 0x00007300ff0777ac */ /* 0x000ee60008000800 */
[----:B------:R-:W4:Y:S01]  /*0140*/  LDC.64 R4, c[0x0][0x3a0] ;  /* 0x0000e800ff047b82 */ /* 0x000f220000000a00 */
[----:B0-----:R-:W0:Y:S07]  /*0150*/  MUFU.RCP R10, R10 ;  /* 0x0000000a000a7308 */ /* 0x001e2e0000001000 */
[----:B------:R-:W1:Y:S01]  /*0160*/  LDC.64 R6, c[0x0][0x3a8] ;  /* 0x0000ea00ff067b82 */ /* 0x000e620000000a00 */
[----:B0-----:R-:W-:-:S04]  /*0170*/  VIADD R8, R10, 0xffffffe ;  /* 0x0ffffffe0a087836 */ /* 0x001fc80000000000 */
[----:B------:R0:W5:Y:S02]  /*0180*/  F2I.FTZ.U32.TRUNC.NTZ R9, R8 ;  /* 0x0000000800097305 */ /* 0x000164000021f000 */
[----:B0-----:R-:W-:Y:S02]  /*0190*/  IMAD.MOV.U32 R8, RZ, RZ, RZ ;  /* 0x000000ffff087224 */ /* 0x001fe400078e00ff */
[----:B-----5:R-:W-:-:S04]  /*01a0*/  IMAD R13, R13, R9, RZ ;  /* 0x000000090d0d7224 */ /* 0x020fc800078e02ff */
[----:B--23--:R-:W-:-:S07]  /*01b0*/  IMAD.HI.U32 R13, R9, R13, R8 ;  /* 0x0000000d090d7227 */ /* 0x00cfce00078e0008 */
.L_x_1:
[----:B01----:R-:W2:Y:S01]  /*01c0*/  LDG.E R17, desc[UR8][R2.64] ;  /* 0x0000000802117981 */ /* 0x003ea2000c1e1900 */
[----:B------:R-:W-:-:S04]  /*01d0*/  IMAD.HI.U32 R8, R13, R0, RZ ;  /* 0x000000000d087227 */ /* 0x000fc800078e00ff */
[----:B------:R-:W-:Y:S02]  /*01e0*/  IMAD.MOV R9, RZ, RZ, -R8 ;  /* 0x000000ffff097224 */ /* 0x000fe400078e0a08 */
[----:B----4-:R-:W-:-:S04]  /*01f0*/  IMAD.WIDE.U32 R10, R0, 0x4, R4 ;  /* 0x00000004000a7825 */ /* 0x010fc800078e0004 */
[----:B------:R-:W-:-:S05]  /*0200*/  IMAD R9, R9, UR6, R0 ;  /* 0x0000000609097c24 */ /* 0x000fca000f8e0200 */
[----:B------:R-:W-:-:S13]  /*0210*/  ISETP.GE.U32.AND P0, PT, R9, UR6, PT ;  /* 0x0000000609007c0c */ /* 0x000fda000bf06070 */
[----:B------:R-:W-:Y:S02]  /*0220*/  @P0 VIADD R9, R9, -UR6 ;  /* 0x8000000609090c36 */ /* 0x000fe40008000000 */
[----:B------:R-:W-:-:S03]  /*0230*/  @P0 VIADD R8, R8, 0x1 ;  /* 0x0000000108080836 */ /* 0x000fc60000000000 */
[----:B------:R-:W-:-:S13]  /*0240*/  ISETP.GE.U32.AND P1, PT, R9, UR6, PT ;  /* 0x0000000609007c0c */ /* 0x000fda000bf26070 */
[----:B------:R-:W-:-:S05]  /*0250*/  @P1 VIADD R8, R8, 0x1 ;  /* 0x0000000108081836 */ /* 0x000fca0000000000 */
[----:B------:R-:W-:-:S04]  /*0260*/  SEL R8, R15, R8, !P2 ;  /* 0x000000080f087207 */ /* 0x000fc80005000000 */
[----:B------:R-:W-:Y:S01]  /*0270*/  I2FP.F32.U32 R12, R8 ;  /* 0x00000008000c7245 */ /* 0x000fe20000201000 */
[----:B------:R-:W-:-:S04]  /*0280*/  IMAD.WIDE.U32 R8, R0, 0x4, R6 ;  /* 0x0000000400087825 */ /* 0x000fc800078e0006 */
[----:B------:R-:W-:Y:S01]  /*0290*/  VIADD R0, R0, UR7 ;  /* 0x0000000700007c36 */ /* 0x000fe20008000000 */
[----:B------:R0:W-:Y:S04]  /*02a0*/  STG.E desc[UR8][R8.64], RZ ;  /* 0x000000ff08007986 */ /* 0x0001e8000c101908 */
[----:B------:R-:W-:Y:S01]  /*02b0*/  ISETP.GE.U32.AND P0, PT, R0, UR5, PT ;  /* 0x0000000500007c0c */ /* 0x000fe2000bf06070 */
[----:B--2---:R-:W-:-:S05]  /*02c0*/  FFMA R17, R12, UR4, R17 ;  /* 0x000000040c117c23 */ /* 0x004fca0008000011 */
[----:B------:R0:W-:Y:S07]  /*02d0*/  STG.E desc[UR8][R10.64], R17 ;  /* 0x000000110a007986 */ /* 0x0001ee000c101908 */
[----:B------:R-:W-:Y:S05]  /*02e0*/  @!P0 BRA `(.L_x_1) ;  /* 0xfffffffc00b48947 */ /* 0x000fea000383ffff */
[----:B------:R-:W-:Y:S05]  /*02f0*/  EXIT ;  /* 0x000000000000794d */ /* 0x000fea0003800000 */
.L_x_0:
[----:B------:R-:W0:Y:S01]  /*0300*/  LDCU.64 UR4, c[0x0][0x388] ;  /* 0x00007100ff0477ac */ /* 0x000e220008000a00 */
[C---:B------:R-:W-:Y:S02]  /*0310*/  LOP3.LUT R10, R2.reuse, 0xf, RZ, 0xc0, !PT ;  /* 0x0000000f020a7812 */ /* 0x040fe400078ec0ff */
[----:B------:R-:W-:Y:S02]  /*0320*/  LOP3.LUT R11, R2, 0x7, RZ, 0xc0, !PT ;  /* 0x00000007020b7812 */ /* 0x000fe400078ec0ff */
[----:B------:R-:W-:-:S03]  /*0330*/  IADD3 R3, PT, PT, R10, -0x1, RZ ;  /* 0xffffffff0a037810 */ /* 0x000fc60007ffe0ff */
[----:B------:R-:W-:Y:S01]  /*0340*/  VIADD R4, R11, 0xffffffff ;  /* 0xffffffff0b047836 */ /* 0x000fe20000000000 */
[----:B------:R-:W-:Y:S02]  /*0350*/  ISETP.GE.U32.AND P0, PT, R3, 0x7, PT ;  /* 0x000000070300780c */ /* 0x000fe40003f06070 */
[----:B------:R-:W-:Y:S02]  /*0360*/  LOP3.LUT R3, R2, 0xfffffff0, RZ, 0xc0, !PT ;  /* 0xfffffff002037812 */ /* 0x000fe400078ec0ff */
[----:B------:R-:W-:Y:S02]  /*0370*/  ISETP.GE.U32.AND P1, PT, R4, 0x3, PT ;  /* 0x000000030400780c */ /* 0x000fe40003f26070 */
[----:B------:R-:W-:Y:S01]  /*0380*/  LOP3.LUT R2, R2, 0x3, RZ, 0xc0, !PT ;  /* 0x0000000302027812 */ /* 0x000fe200078ec0ff */
[----:B0-----:R-:W-:-:S04]  /*0390*/  UIADD3 UR4, UP0, UPT, UR4, 0x20, URZ ;  /* 0x0000002004047890 */ /* 0x001fc8000ff1e0ff */
[----:B------:R-:W-:-:S12]  /*03a0*/  UIADD3.X UR5, UPT, UPT, URZ, UR5, URZ, UP0, !UPT ;  /* 0x00000005ff057290 */ /* 0x000fd800087fe4ff */
.L_x_7:
[----:B------:R-:W0:Y:S01]  /*03b0*/  LDC.64 R4, c[0x0][0x388] ;  /* 0x0000e200ff047b82 */ /* 0x000e220000000a00 */
[----:B------:R-:W1:Y:S01]  /*03c0*/  I2F.U32.RP R8, UR6 ;  /* 0x0000000600087d06 */ /* 0x000e620008209000 */
[----:B------:R-:W-:Y:S01]  /*03d0*/  IMAD R13, RZ, RZ, -UR6 ;  /* 0x80000006ff0d7e24 */ /* 0x000fe2000f8e02ff */
[----:B------:R-:W2:Y:S01]  /*03e0*/  LDCU UR7, c[0x0][0x380] ;  /* 0x00007000ff0777ac */ /* 0x000ea20008000800 */
[----:B------:R-:W-:Y:S01]  /*03f0*/  IMAD.MOV.U32 R6, RZ, RZ, RZ ;  /* 0x000000ffff067224 */ /* 0x000fe200078e00ff */
[----:B------:R-:W-:Y:S01]  /*0400*/  ISETP.NE.U32.AND P4, PT, RZ, UR6, PT ;  /* 0x00000006ff007c0c */ /* 0x000fe2000bf85070 */
[----:B------:R-:W3:Y:S01]  /*0410*/  LDCU UR10, c[0x0][0x390] ;  /* 0x00007200ff0a77ac */ /* 0x000ee20008000800 */
[----:B0-----:R0:W3:Y:S02]  /*0420*/  LDG.E R5, desc[UR8][R4.64] ;  /* 0x0000000804057981 */ /* 0x0010e4000c1e1900 */
[----:B-1----:R-:W1:Y:S01]  /*0430*/  MUFU.RCP R8, R8 ;  /* 0x0000000800087308 */ /* 0x002e620000001000 */
[----:B--2---:R-:W-:Y:S01]  /*0440*/  UISETP.GE.U32.AND UP0, UPT, UR7, 0x10, UPT ;  /* 0x000000100700788c */ /* 0x004fe2000bf06070 */
[----:B-1----:R-:W-:-:S02]  /*0450*/  VIADD R9, R8, 0xffffffe ;  /* 0x0ffffffe08097836 */ /* 0x002fc40000000000 */
[----:B------:R-:W-:-:S04]  /*0460*/  IMAD.MOV.U32 R8, RZ, RZ, RZ ;  /* 0x000000ffff087224 */ /* 0x000fc800078e00ff */
[----:B------:R-:W1:Y:S02]  /*0470*/  F2I.FTZ.U32.TRUNC.NTZ R7, R9 ;  /* 0x0000000900077305 */ /* 0x000e64000021f000 */
[----:B-1----:R-:W-:-:S04]  /*0480*/  IMAD R13, R13, R7, RZ ;  /* 0x000000070d0d7224 */ /* 0x002fc800078e02ff */
[----:B------:R-:W-:-:S06]  /*0490*/  IMAD.HI.U32 R13, R7, R13, R6 ;  /* 0x0000000d070d7227 */ /* 0x000fcc00078e0006 */
[----:B------:R-:W-:-:S04]  /*04a0*/  IMAD.HI.U32 R6, R13, R0, RZ ;  /* 0x000000000d067227 */ /* 0x000fc800078e00ff */
[----:B------:R-:W-:-:S04]  /*04b0*/  IMAD.MOV R7, RZ, RZ, -R6 ;  /* 0x000000ffff077224 */ /* 0x000fc800078e0a06 */
[----:B0-----:R-:W-:-:S05]  /*04c0*/  IMAD R4, R7, UR6, R0 ;  /* 0x0000000607047c24 */ /* 0x001fca000f8e0200 */
[----:B------:R-:W-:-:S13]  /*04d0*/  ISETP.GE.U32.AND P2, PT, R4, UR6, PT ;  /* 0x0000000604007c0c */ /* 0x000fda000bf46070 */
[----:B------:R-:W-:Y:S01]  /*04e0*/  @P2 VIADD R4, R4, -UR6 ;  /* 0x8000000604042c36 */ /* 0x000fe20008000000 */
[----:B------:R-:W-:-:S04]  /*04f0*/  @P2 IADD3 R6, PT, PT, R6, 0x1, RZ ;  /* 0x0000000106062810 */ /* 0x000fc80007ffe0ff */
[----:B------:R-:W-:-:S13]  /*0500*/  ISETP.GE.U32.AND P3, PT, R4, UR6, PT ;  /* 0x0000000604007c0c */ /* 0x000fda000bf66070 */
[----:B------:R-:W-:Y:S01]  /*0510*/  @P3 VIADD R6, R6, 0x1 ;  /* 0x0000000106063836 */ /* 0x000fe20000000000 */
[----:B------:R-:W-:-:S04]  /*0520*/  @!P4 LOP3.LUT R6, RZ, UR6, RZ, 0x33, !PT ;  /* 0x00000006ff06cc12 */ /* 0x000fc8000f8e33ff */
[----:B------:R-:W-:-:S05]  /*0530*/  I2FP.F32.U32 R4, R6 ;  /* 0x0000000600047245 */ /* 0x000fca0000201000 */
[----:B---3--:R-:W-:Y:S01]  /*0540*/  FFMA R4, R4, UR10, R5 ;  /* 0x0000000a04047c23 */ /* 0x008fe20008000005 */
[----:B------:R-:W-:Y:S01]  /*0550*/  IMAD.MOV.U32 R5, RZ, RZ, RZ ;  /* 0x000000ffff057224 */ /* 0x000fe200078e00ff */
[----:B------:R-:W-:Y:S06]  /*0560*/  BRA.U !UP0, `(.L_x_2) ;  /* 0x0000000108e87547 */ /* 0x000fec000b800000 */
[----:B------:R-:W-:Y:S02]  /*0570*/  HFMA2 R5, -RZ, RZ, 0, 0 ;  /* 0x00000000ff057431 */ /* 0x000fe400000001ff */
[----:B------:R-:W-:Y:S02]  /*0580*/  IMAD.MOV.U32 R8, RZ, RZ, RZ ;  /* 0x000000ffff087224 */ /* 0x000fe400078e00ff */
[----:B------:R-:W-:Y:S02]  /*0590*/  IMAD.U32 R6, RZ, RZ, UR4 ;  /* 0x00000004ff067e24 */ /* 0x000fe4000f8e00ff */
[----:B------:R-:W-:-:S07]  /*05a0*/  IMAD.U32 R7, RZ, RZ, UR5 ;  /* 0x00000005ff077e24 */ /* 0x000fce000f8e00ff */
.L_x_3:
[----:B------:R-:W2:Y:S04]  /*05b0*/  LDG.E R13, desc[UR8][R6.64+-0x1c] ;  /* 0xffffe408060d7981 */ /* 0x000ea8000c1e1900 */
[----:B------:R-:W3:Y:S04]  /*05c0*/  LDG.E R15, desc[UR8][R6.64+-0x18] ;  /* 0xffffe808060f7981 */ /* 0x000ee8000c1e1900 */
[----:B------:R-:W4:Y:S04]  /*05d0*/  LDG.E R17, desc[UR8][R6.64+-0x14] ;  /* 0xffffec0806117981 */ /* 0x000f28000c1e1900 */
[----:B------:R-:W5:Y:S04]  /*05e0*/  LDG.E R9, desc[UR8][R6.64+-0x20] ;  /* 0xffffe00806097981 */ /* 0x000f68000c1e1900 */
        /* <DEDUP_REMOVED lines=11> */
[----:B------:R-:W5:Y:S01]  /*06a0*/  LDG.E R22, desc[UR8][R6.64+0x1c] ;  /* 0x00001c0806167981 */ /* 0x000f62000c1e1900 */
[----:B--2---:R-:W-:-:S02]  /*06b0*/  FSETP.GT.AND P5, PT, R4, R13, PT ;  /* 0x0000000d0400720b */ /* 0x004fc40003fa4000 */
[C---:B---3--:R-:W-:Y:S02]  /*06c0*/  FSETP.GT.AND P2, PT, R4.reuse, R15, PT ;  /* 0x0000000f0400720b */ /* 0x048fe40003f44000 */
[C---:B----4-:R-:W-:Y:S02]  /*06d0*/  FSETP.GT.AND P3, PT, R4.reuse, R17, PT ;  /* 0x000000110400720b */ /* 0x050fe40003f64000 */
[----:B-----5:R-:W-:-:S04]  /*06e0*/  FSETP.GT.AND P4, PT, R4, R9, PT ;  /* 0x000000090400720b */ /* 0x020fc80003f84000 */
[----:B------:R-:W-:-:S03]  /*06f0*/  SEL R5, R8, R5, P4 ;  /* 0x0000000508057207 */ /* 0x000fc60002000000 */
[----:B------:R-:W-:Y:S01]  /*0700*/  @P5 VIADD R5, R8, 0x1 ;  /* 0x0000000108055836 */ /* 0x000fe20000000000 */
[----:B------:R-:W-:Y:S01]  /*0710*/  FSETP.GT.AND P4, PT, R4, R19, PT ;  /* 0x000000130400720b */ /* 0x000fe20003f84000 */
[----:B------:R-:W-:Y:S01]  /*0720*/  @P2 VIADD R5, R8, 0x2 ;  /* 0x0000000208052836 */ /* 0x000fe20000000000 */
[----:B------:R-:W-:Y:S01]  /*0730*/  FSETP.GT.AND P5, PT, R4, R21, PT ;  /* 0x000000150400720b */ /* 0x000fe20003fa4000 */
[----:B------:R-:W-:Y:S01]  /*0740*/  @P3 VIADD R5, R8, 0x3 ;  /* 0x0000000308053836 */ /* 0x000fe20000000000 */
[C---:B------:R-:W-:Y:S02]  /*0750*/  FSETP.GT.AND P2, PT, R4.reuse, R23, PT ;  /* 0x000000170400720b */ /* 0x040fe40003f44000 */
[----:B------:R-:W-:-:S07]  /*0760*/  FSETP.GT.AND P3, PT, R4, R25, PT ;  /* 0x000000190400720b */ /* 0x000fce0003f64000 */
[----:B------:R-:W-:Y:S01]  /*0770*/  @P4 VIADD R5, R8, 0x4 ;  /* 0x0000000408054836 */ /* 0x000fe20000000000 */
[----:B------:R-:W-:Y:S01]  /*0780*/  FSETP.GT.AND P4, PT, R4, R27, PT ;  /* 0x0000001b0400720b */ /* 0x000fe20003f84000 */
[----:B------:R-:W-:Y:S01]  /*0790*/  @P5 VIADD R5, R8, 0x5 ;  /* 0x0000000508055836 */ /* 0x000fe20000000000 */
[----:B------:R-:W-:Y:S01]  /*07a0*/  FSETP.GT.AND P5, PT, R4, R29, PT ;  /* 0x0000001d0400720b */ /* 0x000fe20003fa4000 */
[----:B------:R-:W-:Y:S01]  /*07b0*/  @P2 VIADD R5, R8, 0x6 ;  /* 0x0000000608052836 */ /* 0x000fe20000000000 */
[----:B------:R-:W-:Y:S02]  /*07c0*/  FSETP.GT.AND P2, PT, R4, R12, PT ;  /* 0x0000000c0400720b */ /* 0x000fe40003f44000 */
[----:B------:R-:W-:Y:S02]  /*07d0*/  @P3 IADD3 R5, PT, PT, R8, 0x7, RZ ;  /* 0x0000000708053810 */ /* 0x000fe40007ffe0ff */
[----:B------:R-:W-:-:S05]  /*07e0*/  FSETP.GT.AND P3, PT, R4, R14, PT ;  /* 0x0000000e0400720b */ /* 0x000fca0003f64000 */
[----:B------:R-:W-:Y:S01]  /*07f0*/  @P4 VIADD R5, R8, 0x8 ;  /* 0x0000000808054836 */ /* 0x000fe20000000000 */
[----:B------:R-:W-:Y:S01]  /*0800*/  FSETP.GT.AND P4, PT, R4, R16, PT ;  /* 0x000000100400720b */ /* 0x000fe20003f84000 */
[----:B------:R-:W-:Y:S01]  /*0810*/  @P5 VIADD R5, R8, 0x9 ;  /* 0x0000000908055836 */ /* 0x000fe20000000000 */
[----:B------:R-:W-:Y:S01]  /*0820*/  FSETP.GT.AND P5, PT, R4, R18, PT ;  /* 0x000000120400720b */ /* 0x000fe20003fa4000 */
[----:B------:R-:W-:Y:S01]  /*0830*/  @P2 VIADD R5, R8, 0xa ;  /* 0x0000000a08052836 */ /* 0x000fe20000000000 */
[----:B------:R-:W-:-:S03]  /*0840*/  FSETP.GT.AND P2, PT, R4, R20, PT ;  /* 0x000000140400720b */ /* 0x000fc60003f44000 */
[----:B------:R-:W-:Y:S01]  /*0850*/  @P3 VIADD R5, R8, 0xb ;  /* 0x0000000b08053836 */ /* 0x000fe20000000000 */
[----:B------:R-:W-:-:S05]  /*0860*/  FSETP.GT.AND P3, PT, R4, R22, PT ;  /* 0x000000160400720b */ /* 0x000fca0003f64000 */
[C---:B------:R-:W-:Y:S02]  /*0870*/  @P4 VIADD R5, R8.reuse, 0xc ;  /* 0x0000000c08054836 */ /* 0x040fe40000000000 */
[C---:B------:R-:W-:Y:S02]  /*0880*/  @P5 VIADD R5, R8.reuse, 0xd ;  /* 0x0000000d08055836 */ /* 0x040fe40000000000 */
[----:B------:R-:W-:-:S04]  /*0890*/  @P2 IADD3 R5, PT, PT, R8, 0xe, RZ ;  /* 0x0000000e08052810 */ /* 0x000fc80007ffe0ff */
[C---:B------:R-:W-:Y:S02]  /*08a0*/  @P3 VIADD R5, R8.reuse, 0xf ;  /* 0x0000000f08053836 */ /* 0x040fe40000000000 */
[----:B------:R-:W-:-:S05]  /*08b0*/  VIADD R8, R8, 0x10 ;  /* 0x0000001008087836 */ /* 0x000fca0000000000 */
[----:B------:R-:W-:Y:S02]  /*08c0*/  ISETP.NE.AND P2, PT, R8, R3, PT ;  /* 0x000000030800720c */ /* 0x000fe40003f45270 */
[----:B------:R-:W-:-:S05]  /*08d0*/  IADD3 R6, P3, PT, R6, 0x40, RZ ;  /* 0x0000004006067810 */ /* 0x000fca0007f7e0ff */
[----:B------:R-:W-:-:S06]  /*08e0*/  IMAD.X R7, RZ, RZ, R7, P3 ;  /* 0x000000ffff077224 */ /* 0x000fcc00018e0607 */
[----:B------:R-:W-:Y:S05]  /*08f0*/  @P2 BRA `(.L_x_3) ;  /* 0xfffffffc002c2947 */ /* 0x000fea000383ffff */
[----:B------:R-:W-:-:S07]  /*0900*/  IMAD.MOV.U32 R8, RZ, RZ, R3 ;  /* 0x000000ffff087224 */ /* 0x000fce00078e0003 */
.L_x_2:
[----:B------:R-:W-:-:S13]  /*0910*/  ISETP.NE.AND P2, PT, R10, RZ, PT ;  /* 0x000000ff0a00720c */ /* 0x000fda0003f45270 */
[----:B------:R-:W-:Y:S05]  /*0920*/  @!P2 BRA `(.L_x_4) ;  /* 0x0000000000f8a947 */ /* 0x000fea0003800000 */
[----:B------:R-:W-:Y:S01]  /*0930*/  ISETP.NE.AND P2, PT, R11, RZ, PT ;  /* 0x000000ff0b00720c */ /* 0x000fe20003f45270 */
[----:B------:R-:W-:-:S12]  /*0940*/  @!P0 BRA `(.L_x_5) ;  /* 0x00000000006c8947 */ /* 0x000fd80003800000 */
[----:B------:R-:W0:Y:S02]  /*0950*/  LDC.64 R6, c[0x0][0x388] ;  /* 0x0000e200ff067b82 */ /* 0x000e240000000a00 */
[----:B0-----:R-:W-:-:S05]  /*0960*/  IMAD.WIDE.U32 R6, R8, 0x4, R6 ;  /* 0x0000000408067825 */ /* 0x001fca00078e0006 */
[----:B------:R-:W2:Y:S04]  /*0970*/  LDG.E R13, desc[UR8][R6.64+0x4] ;  /* 0x00000408060d7981 */ /* 0x000ea8000c1e1900 */
[----:B------:R-:W3:Y:S04]  /*0980*/  LDG.E R15, desc[UR8][R6.64+0x8] ;  /* 0x00000808060f7981 */ /* 0x000ee8000c1e1900 */
[----:B------:R-:W4:Y:S04]  /*0990*/  LDG.E R17, desc[UR8][R6.64+0xc] ;  /* 0x00000c0806117981 */ /* 0x000f28000c1e1900 */
        /* <DEDUP_REMOVED lines=13> */
[----:B------:R-:W-:Y:S02]  /*0a70*/  FSETP.GT.AND P6, PT, R4, R21, PT ;  /* 0x000000150400720b */ /* 0x000fe40003fc4000 */
[----:B------:R-:W-:Y:S02]  /*0a80*/  @P4 IADD3 R5, PT, PT, R8, 0x3, RZ ;  /* 0x0000000308054810 */ /* 0x000fe40007ffe0ff */
[C---:B------:R-:W-:Y:S02]  /*0a90*/  FSETP.GT.AND P3, PT, R4.reuse, R23, PT ;  /* 0x000000170400720b */ /* 0x040fe40003f64000 */
[----:B------:R-:W-:-:S05]  /*0aa0*/  FSETP.GT.AND P4, PT, R4, R25, PT ;  /* 0x000000190400720b */ /* 0x000fca0003f84000 */
[C---:B------:R-:W-:Y:S02]  /*0ab0*/  @P5 VIADD R5, R8.reuse, 0x4 ;  /* 0x0000000408055836 */ /* 0x040fe40000000000 */
[----:B------:R-:W-:-:S04]  /*0ac0*/  @P6 VIADD R5, R8, 0x5 ;  /* 0x0000000508056836 */ /* 0x000fc80000000000 */
[C---:B------:R-:W-:Y:S02]  /*0ad0*/  @P3 VIADD R5, R8.reuse, 0x6 ;  /* 0x0000000608053836 */ /* 0x040fe40000000000 */
[C---:B------:R-:W-:Y:S02]  /*0ae0*/  @P4 VIADD R5, R8.reuse, 0x7 ;  /* 0x0000000708054836 */ /* 0x040fe40000000000 */
[----:B------:R-:W-:-:S07]  /*0af0*/  VIADD R8, R8, 0x8 ;  /* 0x0000000808087836 */ /* 0x000fce0000000000 */
.L_x_5:
        /* <DEDUP_REMOVED lines=8> */
[----:B------:R-:W5:Y:S01]  /*0b80*/  LDG.E R9, desc[UR8][R6.64] ;  /* 0x0000000806097981 */ /* 0x000f62000c1e1900 */
[----:B--2---:R-:W-:-:S02]  /*0b90*/  FSETP.GT.AND P4, PT, R4, R13, PT ;  /* 0x0000000d0400720b */ /* 0x004fc40003f84000 */
[C---:B---3--:R-:W-:Y:S02]  /*0ba0*/  FSETP.GT.AND P5, PT, R4.reuse, R15, PT ;  /* 0x0000000f0400720b */ /* 0x048fe40003fa4000 */
[C---:B----4-:R-:W-:Y:S02]  /*0bb0*/  FSETP.GT.AND P6, PT, R4.reuse, R17, PT ;  /* 0x000000110400720b */ /* 0x050fe40003fc4000 */
[----:B-----5:R-:W-:-:S04]  /*0bc0*/  FSETP.GT.AND P3, PT, R4, R9, PT ;  /* 0x000000090400720b */ /* 0x020fc80003f64000 */
[----:B------:R-:W-:-:S03]  /*0bd0*/  SEL R5, R8, R5, P3 ;  /* 0x0000000508057207 */ /* 0x000fc60001800000 */
[C---:B------:R-:W-:Y:S02]  /*0be0*/  @P4 VIADD R5, R8.reuse, 0x1 ;  /* 0x0000000108054836 */ /* 0x040fe40000000000 */
[C---:B------:R-:W-:Y:S02]  /*0bf0*/  @P5 IADD3 R5, PT, PT, R8.reuse, 0x2, RZ ;  /* 0x0000000208055810 */ /* 0x040fe40007ffe0ff */
[C---:B------:R-:W-:Y:S02]  /*0c00*/  @P6 VIADD R5, R8.reuse, 0x3 ;  /* 0x0000000308056836 */ /* 0x040fe40000000000 */
[----:B------:R-:W-:-:S07]  /*0c10*/  VIADD R8, R8, 0x4 ;  /* 0x0000000408087836 */ /* 0x000fce0000000000 */
.L_x_6:
[----:B------:R-:W-:Y:S05]  /*0c20*/  @!P2 BRA `(.L_x_4) ;  /* 0x000000000038a947 */ /* 0x000fea0003800000 */
[----:B------:R-:W0:Y:S02]  /*0c30*/  LDC.64 R6, c[0x0][0x388] ;  /* 0x0000e200ff067b82 */ /* 0x000e240000000a00 */
[----:B0-----:R-:W-:-:S05]  /*0c40*/  IMAD.WIDE.U32 R6, R8, 0x4, R6 ;  /* 0x0000000408067825 */ /* 0x001fca00078e0006 */
[----:B------:R-:W2:Y:S01]  /*0c50*/  LDG.E R9, desc[UR8][R6.64] ;  /* 0x0000000806097981 */ /* 0x000ea2000c1e1900 */
[----:B------:R-:W-:Y:S02]  /*0c60*/  ISETP.NE.AND P3, PT, R2, 0x1, PT ;  /* 0x000000010200780c */ /* 0x000fe40003f65270 */
[----:B--2---:R-:W-:-:S04]  /*0c70*/  FSETP.GT.AND P2, PT, R4, R9, PT ;  /* 0x000000090400720b */ /* 0x004fc80003f44000 */
[----:B------:R-:W-:-:S07]  /*0c80*/  SEL R5, R8, R5, P2 ;  /* 0x0000000508057207 */ /* 0x000fce0001000000 */
[----:B------:R-:W-:Y:S05]  /*0c90*/  @!P3 BRA `(.L_x_4) ;  /* 0x00000000001cb947 */ /* 0x000fea0003800000 */
[----:B------:R-:W-:Y:S01]  /*0ca0*/  ISETP.NE.AND P3, PT, R2, 0x2, PT ;  /* 0x000000020200780c */ /* 0x000fe20003f65270 */
[----:B------:R-:W2:-:S12]  /*0cb0*/  LDG.E R9, desc[UR8][R6.64+0x4] ;  /* 0x0000040806097981 */ /* 0x000e98000c1e1900 */
[----:B------:R-:W3:Y:S01]  /*0cc0*/  @P3 LDG.E R13, desc[UR8][R6.64+0x8] ;  /* 0x00000808060d3981 */ /* 0x000ee2000c1e1900 */
[C---:B--2---:R-:W-:Y:S02]  /*0cd0*/  FSETP.GT.AND P2, PT, R4.reuse, R9, PT ;  /* 0x000000090400720b */ /* 0x044fe40003f44000 */
[----:B---3--:R-:W-:-:S11]  /*0ce0*/  FSETP.GT.AND P4, PT, R4, R13, P3 ;  /* 0x0000000d0400720b */ /* 0x008fd60001f84000 */
[C---:B------:R-:W-:Y:S02]  /*0cf0*/  @P2 VIADD R5, R8.reuse, 0x1 ;  /* 0x0000000108052836 */ /* 0x040fe40000000000 */
[----:B------:R-:W-:-:S07]  /*0d00*/  @P4 VIADD R5, R8, 0x2 ;  /* 0x0000000208054836 */ /* 0x000fce0000000000 */
.L_x_4:
[----:B------:R-:W0:Y:S01]  /*0d10*/  LDC.64 R6, c[0x0][0x3a8] ;  /* 0x0000ea00ff067b82 */ /* 0x000e220000000a00 */
[----:B------:R-:W1:Y:S01]  /*0d20*/  LDCU UR7, c[0x0][0x398] ;  /* 0x00007300ff0777ac */ /* 0x000e620008000800 */
[----:B------:R-:W2:Y:S06]  /*0d30*/  LDCU UR10, c[0x0][0x394] ;  /* 0x00007280ff0a77ac */ /* 0x000eac0008000800 */
[----:B------:R-:W3:Y:S01]  /*0d40*/  LDC.64 R8, c[0x0][0x3a0] ;  /* 0x0000e800ff087b82 */ /* 0x000ee20000000a00 */
[----:B0-----:R-:W-:-:S05]  /*0d50*/  IMAD.WIDE.U32 R6, R0, 0x4, R6 ;  /* 0x0000000400067825 */ /* 0x001fca00078e0006 */
[----:B------:R0:W-:Y:S01]  /*0d60*/  STG.E desc[UR8][R6.64], R5 ;  /* 0x0000000506007986 */ /* 0x0001e2000c101908 */
[----:B---3--:R-:W-:-:S04]  /*0d70*/  IMAD.WIDE.U32 R8, R0, 0x4, R8 ;  /* 0x0000000400087825 */ /* 0x008fc800078e0008 */
[----:B-1----:R-:W-:Y:S01]  /*0d80*/  VIADD R0, R0, UR7 ;  /* 0x0000000700007c36 */ /* 0x002fe20008000000 */
[----:B------:R0:W-:Y:S04]  /*0d90*/  STG.E desc[UR8][R8.64], R4 ;  /* 0x0000000408007986 */ /* 0x0001e8000c101908 */
[----:B--2---:R-:W-:-:S13]  /*0da0*/  ISETP.GE.U32.AND P2, PT, R0, UR10, PT ;  /* 0x0000000a00007c0c */ /* 0x004fda000bf46070 */
[----:B0-----:R-:W-:Y:S05]  /*0db0*/  @!P2 BRA `(.L_x_7) ;  /* 0xfffffff4007ca947 */ /* 0x001fea000383ffff */
[----:B------:R-:W-:Y:S05]  /*0dc0*/  EXIT ;  /* 0x000000000000794d */ /* 0x000fea0003800000 */
.L_x_8:
[----:B------:R-:W-:-:S00]  /*0dd0*/  BRA `(.L_x_8) ;  /* 0xfffffffc00fc7947 */ /* 0x000fc0000383ffff */
[----:B------:R-:W-:-:S00]  /*0de0*/  NOP ;  /* 0x0000000000007918 */ /* 0x000fc00000000000 */
        /* <DEDUP_REMOVED lines=9> */
.L_x_9:


//--------------------- .nv.shared.reserved.0     --------------------------
	.section	.nv.shared.reserved.0,"aw",@nobits
	.weak		__nv_reservedSMEM_offset_0_alias
	.size		__nv_reservedSMEM_offset_0_alias, 0, 64
	.other		__nv_reservedSMEM_offset_0_alias,@"STO_CUDA_RESERVED_SHARED STV_DEFAULT"
__nv_reservedSMEM_offset_0_alias:
	.zero		0
	.zero		64


//--------------------- .nv.constant0._Z15_interpolate_TsjPKffjjPfPj --------------------------
	.section	.nv.constant0._Z15_interpolate_TsjPKffjjPfPj,"a",@progbits
	.sectionflags	@""
	.align	4
.nv.constant0._Z15_interpolate_TsjPKffjjPfPj:
	.zero		944


//--------------------- SYMBOLS --------------------------

	.type		.nv.reservedSmem.offset0,@object
	.size		.nv.reservedSmem.offset0,0x4
